//
// Generated by NVIDIA NVVM Compiler
//
// Compiler Build ID: CL-36424714
// Cuda compilation tools, release 13.0, V13.0.88
// Based on NVVM 20.0.0
//

.version 9.0
.target sm_100
.address_size 64

	// .globl	_Z12matMulSharedPfS_S_iiff
// _ZZ12matMulSharedPfS_S_iiffE2As has been demoted
// _ZZ12matMulSharedPfS_S_iiffE2Bs has been demoted

.visible .entry _Z12matMulSharedPfS_S_iiff(
	.param .u64 .ptr .align 1 _Z12matMulSharedPfS_S_iiff_param_0,
	.param .u64 .ptr .align 1 _Z12matMulSharedPfS_S_iiff_param_1,
	.param .u64 .ptr .align 1 _Z12matMulSharedPfS_S_iiff_param_2,
	.param .u32 _Z12matMulSharedPfS_S_iiff_param_3,
	.param .u32 _Z12matMulSharedPfS_S_iiff_param_4,
	.param .f32 _Z12matMulSharedPfS_S_iiff_param_5,
	.param .f32 _Z12matMulSharedPfS_S_iiff_param_6
)
{
	.reg .pred 	%p<10>;
	.reg .b32 	%r<43>;
	.reg .b32 	%f<68>;
	.reg .b64 	%rd<13>;
	// demoted variable
	.shared .align 4 .b8 _ZZ12matMulSharedPfS_S_iiffE2As[1024];
	// demoted variable
	.shared .align 4 .b8 _ZZ12matMulSharedPfS_S_iiffE2Bs[1024];
	ld.param.u64 	%rd4, [_Z12matMulSharedPfS_S_iiff_param_0];
	ld.param.u64 	%rd5, [_Z12matMulSharedPfS_S_iiff_param_1];
	ld.param.u64 	%rd6, [_Z12matMulSharedPfS_S_iiff_param_2];
	ld.param.u32 	%r24, [_Z12matMulSharedPfS_S_iiff_param_3];
	ld.param.u32 	%r25, [_Z12matMulSharedPfS_S_iiff_param_4];
	ld.param.f32 	%f8, [_Z12matMulSharedPfS_S_iiff_param_5];
	ld.param.f32 	%f9, [_Z12matMulSharedPfS_S_iiff_param_6];
	mov.u32 	%r40, %tid.y;
	mov.u32 	%r38, %tid.x;
	mov.u32 	%r26, %ctaid.y;
	mov.u32 	%r27, %ctaid.x;
	shl.b32 	%r28, %r26, 4;
	add.s32 	%r3, %r28, %r40;
	shl.b32 	%r4, %r27, 4;
	add.s32 	%r5, %r4, %r38;
	setp.lt.s32 	%p1, %r25, 1;
	mov.f32 	%f67, 0f00000000;
	@%p1 bra 	$L__BB0_7;
	add.s32 	%r29, %r25, 15;
	shr.u32 	%r30, %r29, 4;
	shl.b32 	%r31, %r40, 6;
	mov.u32 	%r32, _ZZ12matMulSharedPfS_S_iiffE2As;
	add.s32 	%r6, %r32, %r31;
	shl.b32 	%r33, %r38, 2;
	add.s32 	%r7, %r6, %r33;
	mov.u32 	%r34, _ZZ12matMulSharedPfS_S_iiffE2Bs;
	add.s32 	%r9, %r34, %r33;
	add.s32 	%r8, %r9, %r31;
	neg.s32 	%r42, %r30;
	mad.lo.s32 	%r35, %r40, %r24, %r38;
	add.s32 	%r41, %r35, %r4;
	shl.b32 	%r12, %r24, 4;
	mad.lo.s32 	%r39, %r25, %r3, %r38;
	cvta.to.global.u64 	%rd1, %rd4;
	cvta.to.global.u64 	%rd2, %rd5;
	mov.f32 	%f67, 0f00000000;
$L__BB0_2:
	setp.ge.s32 	%p2, %r3, %r24;
	mul.wide.s32 	%rd7, %r39, 4;
	add.s64 	%rd3, %rd1, %rd7;
	setp.ge.s32 	%p3, %r38, %r25;
	mov.f32 	%f65, 0f00000000;
	or.pred  	%p4, %p2, %p3;
	@%p4 bra 	$L__BB0_4;
	ld.global.f32 	%f65, [%rd3];
$L__BB0_4:
	setp.ge.s32 	%p5, %r5, %r24;
	st.shared.f32 	[%r7], %f65;
	setp.ge.s32 	%p6, %r40, %r25;
	mov.f32 	%f66, 0f00000000;
	or.pred  	%p7, %p6, %p5;
	@%p7 bra 	$L__BB0_6;
	mul.wide.s32 	%rd8, %r41, 4;
	add.s64 	%rd9, %rd2, %rd8;
	ld.global.f32 	%f66, [%rd9];
$L__BB0_6:
	st.shared.f32 	[%r8], %f66;
	bar.sync 	0;
	ld.shared.f32 	%f14, [%r6];
	ld.shared.f32 	%f15, [%r9];
	fma.rn.f32 	%f16, %f14, %f15, %f67;
	ld.shared.f32 	%f17, [%r6+4];
	ld.shared.f32 	%f18, [%r9+64];
	fma.rn.f32 	%f19, %f17, %f18, %f16;
	ld.shared.f32 	%f20, [%r6+8];
	ld.shared.f32 	%f21, [%r9+128];
	fma.rn.f32 	%f22, %f20, %f21, %f19;
	ld.shared.f32 	%f23, [%r6+12];
	ld.shared.f32 	%f24, [%r9+192];
	fma.rn.f32 	%f25, %f23, %f24, %f22;
	ld.shared.f32 	%f26, [%r6+16];
	ld.shared.f32 	%f27, [%r9+256];
	fma.rn.f32 	%f28, %f26, %f27, %f25;
	ld.shared.f32 	%f29, [%r6+20];
	ld.shared.f32 	%f30, [%r9+320];
	fma.rn.f32 	%f31, %f29, %f30, %f28;
	ld.shared.f32 	%f32, [%r6+24];
	ld.shared.f32 	%f33, [%r9+384];
	fma.rn.f32 	%f34, %f32, %f33, %f31;
	ld.shared.f32 	%f35, [%r6+28];
	ld.shared.f32 	%f36, [%r9+448];
	fma.rn.f32 	%f37, %f35, %f36, %f34;
	ld.shared.f32 	%f38, [%r6+32];
	ld.shared.f32 	%f39, [%r9+512];
	fma.rn.f32 	%f40, %f38, %f39, %f37;
	ld.shared.f32 	%f41, [%r6+36];
	ld.shared.f32 	%f42, [%r9+576];
	fma.rn.f32 	%f43, %f41, %f42, %f40;
	ld.shared.f32 	%f44, [%r6+40];
	ld.shared.f32 	%f45, [%r9+640];
	fma.rn.f32 	%f46, %f44, %f45, %f43;
	ld.shared.f32 	%f47, [%r6+44];
	ld.shared.f32 	%f48, [%r9+704];
	fma.rn.f32 	%f49, %f47, %f48, %f46;
	ld.shared.f32 	%f50, [%r6+48];
	ld.shared.f32 	%f51, [%r9+768];
	fma.rn.f32 	%f52, %f50, %f51, %f49;
	ld.shared.f32 	%f53, [%r6+52];
	ld.shared.f32 	%f54, [%r9+832];
	fma.rn.f32 	%f55, %f53, %f54, %f52;
	ld.shared.f32 	%f56, [%r6+56];
	ld.shared.f32 	%f57, [%r9+896];
	fma.rn.f32 	%f58, %f56, %f57, %f55;
	ld.shared.f32 	%f59, [%r6+60];
	ld.shared.f32 	%f60, [%r9+960];
	fma.rn.f32 	%f67, %f59, %f60, %f58;
	bar.sync 	0;
	add.s32 	%r42, %r42, 1;
	setp.ne.s32 	%p8, %r42, 0;
	add.s32 	%r41, %r41, %r12;
	add.s32 	%r40, %r40, 16;
	add.s32 	%r39, %r39, 16;
	add.s32 	%r38, %r38, 16;
	@%p8 bra 	$L__BB0_2;
$L__BB0_7:
	max.s32 	%r36, %r3, %r5;
	setp.ge.s32 	%p9, %r36, %r24;
	@%p9 bra 	$L__BB0_9;
	mad.lo.s32 	%r37, %r24, %r3, %r5;
	cvta.to.global.u64 	%rd10, %rd6;
	mul.wide.u32 	%rd11, %r37, 4;
	add.s64 	%rd12, %rd10, %rd11;
	ld.global.f32 	%f61, [%rd12];
	mul.f32 	%f62, %f9, %f61;
	fma.rn.f32 	%f63, %f8, %f67, %f62;
	st.global.f32 	[%rd12], %f63;
$L__BB0_9:
	ret;

}


// ===== COMPILED SASS (sm_100) =====

	.target	sm_100

	.elftype	@"ET_EXEC"


//--------------------- .note.nv.tkinfo           --------------------------
	.section	.note.nv.tkinfo,"",@"SHT_NOTE"
	.sectionflags	@"SHF_NOTE_NV_TKINFO"
	.tkinfo
        /*0018*/ 	.word	0x00000002
        /*0030*/ 	.string	""
        /*0030*/ 	.string	"ptxas"
        /*0030*/ 	.string	"Cuda compilation tools, release 13.0, V13.0.88"
        /*0030*/ 	.string	"Build cuda_13.0.r13.0/compiler.36424714_0"
        /*0030*/ 	.string	"-arch sm_100 -m 64 "



//--------------------- .note.nv.cuinfo           --------------------------
	.section	.note.nv.cuinfo,"",@"SHT_NOTE"
	.sectionflags	@"SHF_NOTE_NV_CUINFO"
        /*0018*/ 	.short	0x0002
        /*001a*/ 	.short	0x0064
        /*001c*/ 	.short	0x0082
	.zero		2


//--------------------- .nv.info                  --------------------------
	.section	.nv.info,"",@"SHT_CUDA_INFO"
	.align	4


	//----- nvinfo : EIATTR_REGCOUNT
	.align		4
        /*0000*/ 	.byte	0x04, 0x2f
        /*0002*/ 	.short	(.L_1 - .L_0)
	.align		4
.L_0:
        /*0004*/ 	.word	index@(_Z12matMulSharedPfS_S_iiff)
        /*0008*/ 	.word	0x00000020


	//----- nvinfo : EIATTR_FRAME_SIZE
	.align		4
.L_1:
        /*000c*/ 	.byte	0x04, 0x11
        /*000e*/ 	.short	(.L_3 - .L_2)
	.align		4
.L_2:
        /*0010*/ 	.word	index@(_Z12matMulSharedPfS_S_iiff)
        /*0014*/ 	.word	0x00000000


	//----- nvinfo : EIATTR_MIN_STACK_SIZE
	.align		4
.L_3:
        /*0018*/ 	.byte	0x04, 0x12
        /*001a*/ 	.short	(.L_5 - .L_4)
	.align		4
.L_4:
        /*001c*/ 	.word	index@(_Z12matMulSharedPfS_S_iiff)
        /*0020*/ 	.word	0x00000000
.L_5:


//--------------------- .nv.compat                --------------------------
	.section	.nv.compat,"",@"SHT_CUDA_COMPAT_INFO"
	.align	4
        /*0000*/ 	.byte	0x02, 0x09, 0x00, 0x00, 0x02, 0x02, 0x01, 0x00, 0x02, 0x05, 0x05, 0x00, 0x03, 0x07, 0x01, 0x01
        /*0010*/ 	.byte	0x02, 0x03, 0x00, 0x00, 0x02, 0x06, 0x01, 0x00, 0x04, 0x0b, 0x08, 0x00, 0x09, 0x00, 0x00, 0x00
        /*0020*/ 	.byte	0x00, 0x00, 0x00, 0x00


//--------------------- .nv.info._Z12matMulSharedPfS_S_iiff --------------------------
	.section	.nv.info._Z12matMulSharedPfS_S_iiff,"",@"SHT_CUDA_INFO"
	.sectionflags	@""
	.align	4


	//----- nvinfo : EIATTR_CUDA_API_VERSION
	.align		4
        /*0000*/ 	.byte	0x04, 0x37
        /*0002*/ 	.short	(.L_7 - .L_6)
.L_6:
        /*0004*/ 	.word	0x00000082


	//----- nvinfo : EIATTR_KPARAM_INFO
	.align		4
.L_7:
        /*0008*/ 	.byte	0x04, 0x17
        /*000a*/ 	.short	(.L_9 - .L_8)
.L_8:
        /*000c*/ 	.word	0x00000000
        /*0010*/ 	.short	0x0006
        /*0012*/ 	.short	0x0024
        /*0014*/ 	.byte	0x00, 0xf0, 0x11, 0x00


	//----- nvinfo : EIATTR_KPARAM_INFO
	.align		4
.L_9:
        /*0018*/ 	.byte	0x04, 0x17
        /*001a*/ 	.short	(.L_11 - .L_10)
.L_10:
        /*001c*/ 	.word	0x00000000
        /*0020*/ 	.short	0x0005
        /*0022*/ 	.short	0x0020
        /*0024*/ 	.byte	0x00, 0xf0, 0x11, 0x00


	//----- nvinfo : EIATTR_KPARAM_INFO
	.align		4
.L_11:
        /*0028*/ 	.byte	0x04, 0x17
        /*002a*/ 	.short	(.L_13 - .L_12)
.L_12:
        /*002c*/ 	.word	0x00000000
        /*0030*/ 	.short	0x0004
        /*0032*/ 	.short	0x001c
        /*0034*/ 	.byte	0x00, 0xf0, 0x11, 0x00


	//----- nvinfo : EIATTR_KPARAM_INFO
	.align		4
.L_13:
        /*0038*/ 	.byte	0x04, 0x17
        /*003a*/ 	.short	(.L_15 - .L_14)
.L_14:
        /*003c*/ 	.word	0x00000000
        /*0040*/ 	.short	0x0003
        /*0042*/ 	.short	0x0018
        /*0044*/ 	.byte	0x00, 0xf0, 0x11, 0x00


	//----- nvinfo : EIATTR_KPARAM_INFO
	.align		4
.L_15:
        /*0048*/ 	.byte	0x04, 0x17
        /*004a*/ 	.short	(.L_17 - .L_16)
.L_16:
        /*004c*/ 	.word	0x00000000
        /*0050*/ 	.short	0x0002
        /*0052*/ 	.short	0x0010
        /*0054*/ 	.byte	0x00, 0xf5, 0x21, 0x00


	//----- nvinfo : EIATTR_KPARAM_INFO
	.align		4
.L_17:
        /*0058*/ 	.byte	0x04, 0x17
        /*005a*/ 	.short	(.L_19 - .L_18)
.L_18:
        /*005c*/ 	.word	0x00000000
        /*0060*/ 	.short	0x0001
        /*0062*/ 	.short	0x0008
        /*0064*/ 	.byte	0x00, 0xf5, 0x21, 0x00


	//----- nvinfo : EIATTR_KPARAM_INFO
	.align		4
.L_19:
        /*0068*/ 	.byte	0x04, 0x17
        /*006a*/ 	.short	(.L_21 - .L_20)
.L_20:
        /*006c*/ 	.word	0x00000000
        /*0070*/ 	.short	0x0000
        /*0072*/ 	.short	0x0000
        /*0074*/ 	.byte	0x00, 0xf5, 0x21, 0x00


	//----- nvinfo : EIATTR_SPARSE_MMA_MASK
	.align		4
.L_21:
        /*0078*/ 	.byte	0x03, 0x50
        /*007a*/ 	.short	0x0000


	//----- nvinfo : EIATTR_MAXREG_COUNT
	.align		4
        /*007c*/ 	.byte	0x03, 0x1b
        /*007e*/ 	.short	0x00ff


	//----- nvinfo : EIATTR_NUM_BARRIERS
	.align		4
        /*0080*/ 	.byte	0x02, 0x4c
        /*0082*/ 	.byte	0x01
	.zero		1


	//----- nvinfo : EIATTR_MERCURY_ISA_VERSION
	.align		4
        /*0084*/ 	.byte	0x03, 0x5f
        /*0086*/ 	.short	0x0101


	//----- nvinfo : EIATTR_VRC_CTA_INIT_COUNT
	.align		4
        /*0088*/ 	.byte	0x02, 0x4a
	.zero		1
	.zero		1


	//----- nvinfo : EIATTR_EXIT_INSTR_OFFSETS
	.align		4
        /*008c*/ 	.byte	0x04, 0x1c
        /*008e*/ 	.short	(.L_23 - .L_22)


	//   ....[0]....
.L_22:
        /*0090*/ 	.word	0x000005c0


	//   ....[1]....
        /*0094*/ 	.word	0x00000650


	//----- nvinfo : EIATTR_CBANK_PARAM_SIZE
	.align		4
.L_23:
        /*0098*/ 	.byte	0x03, 0x19
        /*009a*/ 	.short	0x0028


	//----- nvinfo : EIATTR_PARAM_CBANK
	.align		4
        /*009c*/ 	.byte	0x04, 0x0a
        /*009e*/ 	.short	(.L_25 - .L_24)
	.align		4
.L_24:
        /*00a0*/ 	.word	index@(.nv.constant0._Z12matMulSharedPfS_S_iiff)
        /*00a4*/ 	.short	0x0380
        /*00a6*/ 	.short	0x0028


	//----- nvinfo : EIATTR_SW_WAR
	.align		4
.L_25:
        /*00a8*/ 	.byte	0x04, 0x36
        /*00aa*/ 	.short	(.L_27 - .L_26)
.L_26:
        /*00ac*/ 	.word	0x00000008
.L_27:


//--------------------- .nv.callgraph             --------------------------
	.section	.nv.callgraph,"",@"SHT_CUDA_CALLGRAPH"
	.align	4
	.sectionentsize	8
	.align		4
        /*0000*/ 	.word	0x00000000
	.align		4
        /*0004*/ 	.word	0xffffffff
	.align		4
        /*0008*/ 	.word	0x00000000
	.align		4
        /*000c*/ 	.word	0xfffffffe
	.align		4
        /*0010*/ 	.word	0x00000000
	.align		4
        /*0014*/ 	.word	0xfffffffd
	.align		4
        /*0018*/ 	.word	0x00000000
	.align		4
        /*001c*/ 	.word	0xfffffffc


//--------------------- .text._Z12matMulSharedPfS_S_iiff --------------------------
	.section	.text._Z12matMulSharedPfS_S_iiff,"ax",@progbits
	.align	128
        .global         _Z12matMulSharedPfS_S_iiff
        .type           _Z12matMulSharedPfS_S_iiff,@function
        .size           _Z12matMulSharedPfS_S_iiff,(.L_x_3 - _Z12matMulSharedPfS_S_iiff)
        .other          _Z12matMulSharedPfS_S_iiff,@"STO_CUDA_ENTRY STV_DEFAULT"
_Z12matMulSharedPfS_S_iiff:
.text._Z12matMulSharedPfS_S_iiff:
[----:B------:R-:W-:Y:S01]  /*0000*/  LDC R1, c[0x0][0x37c] ;  /* 0x0000df00ff017b82 */ /* 0x000fe20000000800 */
[----:B------:R-:W0:Y:S01]  /*0010*/  S2R R2, SR_TID.Y ;  /* 0x0000000000027919 */ /* 0x000e220000002200 */
[----:B------:R-:W1:Y:S01]  /*0020*/  LDCU UR10, c[0x0][0x39c] ;  /* 0x00007380ff0a77ac */ /* 0x000e620008000800 */
[----:B------:R-:W-:Y:S01]  /*0030*/  HFMA2 R21, -RZ, RZ, 0, 0 ;  /* 0x00000000ff157431 */ /* 0x000fe200000001ff */
[----:B------:R-:W0:Y:S01]  /*0040*/  S2R R3, SR_CTAID.Y ;  /* 0x0000000000037919 */ /* 0x000e220000002600 */
[----:B------:R-:W2:Y:S01]  /*0050*/  LDCU UR12, c[0x0][0x398] ;  /* 0x00007300ff0c77ac */ /* 0x000ea20008000800 */
[----:B------:R-:W3:Y:S01]  /*0060*/  S2R R0, SR_TID.X ;  /* 0x0000000000007919 */ /* 0x000ee20000002100 */
[----:B------:R-:W4:Y:S01]  /*0070*/  LDCU.64 UR8, c[0x0][0x358] ;  /* 0x00006b00ff0877ac */ /* 0x000f220008000a00 */
[----:B------:R-:W3:Y:S01]  /*0080*/  S2R R8, SR_CTAID.X ;  /* 0x0000000000087919 */ /* 0x000ee20000002500 */
[----:B-1----:R-:W-:Y:S01]  /*0090*/  UISETP.GE.AND UP0, UPT, UR10, 0x1, UPT ;  /* 0x000000010a00788c */ /* 0x002fe2000bf06270 */
[----:B0-----:R-:W-:-:S02]  /*00a0*/  LEA R4, R3, R2, 0x4 ;  /* 0x0000000203047211 */ /* 0x001fc400078e20ff */
[----:B---3--:R-:W-:-:S04]  /*00b0*/  LEA R3, R8, R0, 0x4 ;  /* 0x0000000008037211 */ /* 0x008fc800078e20ff */
[----:B------:R-:W-:-:S04]  /*00c0*/  VIMNMX R5, PT, PT, R4, R3, !PT ;  /* 0x0000000304057248 */ /* 0x000fc80007fe0100 */
[----:B--2---:R-:W-:Y:S01]  /*00d0*/  ISETP.GE.AND P2, PT, R5, UR12, PT ;  /* 0x0000000c05007c0c */ /* 0x004fe2000bf46270 */
[----:B----4-:R-:W-:-:S12]  /*00e0*/  BRA.U !UP0, `(.L_x_0) ;  /* 0x0000000508347547 */ /* 0x010fd8000b800000 */
[----:B------:R-:W0:Y:S01]  /*00f0*/  S2UR UR7, SR_CgaCtaId ;  /* 0x00000000000779c3 */ /* 0x000e220000008800 */
[----:B------:R-:W1:Y:S01]  /*0100*/  LDCU UR11, c[0x0][0x398] ;  /* 0x00007300ff0b77ac */ /* 0x000e620008000800 */
[----:B------:R-:W-:Y:S01]  /*0110*/  MOV R21, RZ ;  /* 0x000000ff00157202 */ /* 0x000fe20000000f00 */
[----:B------:R-:W-:Y:S01]  /*0120*/  IMAD R16, R4, UR10, R0 ;  /* 0x0000000a04107c24 */ /* 0x000fe2000f8e0200 */
[----:B------:R-:W-:Y:S01]  /*0130*/  UMOV UR5, 0x400 ;  /* 0x0000040000057882 */ /* 0x000fe20000000000 */
[----:B------:R-:W-:-:S03]  /*0140*/  UIADD3 UR4, UPT, UPT, UR10, 0xf, URZ ;  /* 0x0000000f0a047890 */ /* 0x000fc6000fffe0ff */
[----:B------:R-:W2:Y:S01]  /*0150*/  LDC.64 R22, c[0x0][0x380] ;  /* 0x0000e000ff167b82 */ /* 0x000ea20000000a00 */
[----:B------:R-:W-:Y:S02]  /*0160*/  UIADD3 UR6, UPT, UPT, UR5, 0x400, URZ ;  /* 0x0000040005067890 */ /* 0x000fe4000fffe0ff */
[----:B------:R-:W-:-:S04]  /*0170*/  USHF.R.U32.HI UR4, URZ, 0x4, UR4 ;  /* 0x00000004ff047899 */ /* 0x000fc80008011604 */
[----:B------:R-:W-:Y:S01]  /*0180*/  UIADD3 UR4, UPT, UPT, -UR4, URZ, URZ ;  /* 0x000000ff04047290 */ /* 0x000fe2000fffe1ff */
[----:B------:R-:W3:Y:S01]  /*0190*/  LDC.64 R6, c[0x0][0x398] ;  /* 0x0000e600ff067b82 */ /* 0x000ee20000000a00 */
[----:B-1----:R-:W-:Y:S01]  /*01a0*/  IMAD R5, R2, UR11, R0 ;  /* 0x0000000b02057c24 */ /* 0x002fe2000f8e0200 */
[----:B0-----:R-:W-:-:S04]  /*01b0*/  ULEA UR5, UR7, UR5, 0x18 ;  /* 0x0000000507057291 */ /* 0x001fc8000f8ec0ff */
[----:B------:R-:W-:Y:S01]  /*01c0*/  LEA R5, R8, R5, 0x4 ;  /* 0x0000000508057211 */ /* 0x000fe200078e20ff */
[----:B------:R-:W-:Y:S01]  /*01d0*/  ULEA UR6, UR7, UR6, 0x18 ;  /* 0x0000000607067291 */ /* 0x000fe2000f8ec0ff */
[----:B------:R-:W-:-:S05]  /*01e0*/  LEA R17, R2, UR5, 0x6 ;  /* 0x0000000502117c11 */ /* 0x000fca000f8e30ff */
[C---:B------:R-:W-:Y:S02]  /*01f0*/  LEA R19, R0.reuse, UR6, 0x2 ;  /* 0x0000000600137c11 */ /* 0x040fe4000f8e10ff */
[----:B------:R-:W-:Y:S02]  /*0200*/  LEA R18, R0, R17, 0x2 ;  /* 0x0000001100127211 */ /* 0x000fe400078e10ff */
[----:B------:R-:W-:-:S07]  /*0210*/  LEA R20, R2, R19, 0x6 ;  /* 0x0000001302147211 */ /* 0x000fce00078e30ff */
.L_x_1:
[-C--:B---3--:R-:W-:Y:S01]  /*0220*/  ISETP.GE.AND P0, PT, R3, R6.reuse, PT ;  /* 0x000000060300720c */ /* 0x088fe20003f06270 */
[----:B------:R-:W-:Y:S01]  /*0230*/  HFMA2 R29, -RZ, RZ, 0, 0 ;  /* 0x00000000ff1d7431 */ /* 0x000fe200000001ff */
[-C--:B------:R-:W-:Y:S01]  /*0240*/  ISETP.GE.AND P1, PT, R0, R7.reuse, PT ;  /* 0x000000070000720c */ /* 0x080fe20003f26270 */
[----:B--2---:R-:W-:Y:S01]  /*0250*/  IMAD.WIDE R8, R16, 0x4, R22 ;  /* 0x0000000410087825 */ /* 0x004fe200078e0216 */
[----:B------:R-:W-:Y:S02]  /*0260*/  ISETP.GE.OR P0, PT, R2, R7, P0 ;  /* 0x000000070200720c */ /* 0x000fe40000706670 */
[----:B------:R-:W-:Y:S02]  /*0270*/  ISETP.GE.OR P1, PT, R4, R6, P1 ;  /* 0x000000060400720c */ /* 0x000fe40000f26670 */
[----:B------:R-:W-:-:S09]  /*0280*/  MOV R27, RZ ;  /* 0x000000ff001b7202 */ /* 0x000fd20000000f00 */
[----:B------:R-:W0:Y:S02]  /*0290*/  @!P0 LDC.64 R10, c[0x0][0x388] ;  /* 0x0000e200ff0a8b82 */ /* 0x000e240000000a00 */
[----:B------:R-:W2:Y:S01]  /*02a0*/  @!P1 LDG.E R27, desc[UR8][R8.64] ;  /* 0x00000008081b9981 */ /* 0x000ea2000c1e1900 */
[----:B0-----:R-:W-:-:S05]  /*02b0*/  @!P0 IMAD.WIDE R10, R5, 0x4, R10 ;  /* 0x00000004050a8825 */ /* 0x001fca00078e020a */
[----:B------:R-:W3:Y:S01]  /*02c0*/  @!P0 LDG.E R29, desc[UR8][R10.64] ;  /* 0x000000080a1d8981 */ /* 0x000ee2000c1e1900 */
[----:B------:R-:W-:-:S04]  /*02d0*/  UIADD3 UR4, UPT, UPT, UR4, 0x1, URZ ;  /* 0x0000000104047890 */ /* 0x000fc8000fffe0ff */
[----:B------:R-:W-:Y:S01]  /*02e0*/  UISETP.NE.AND UP0, UPT, UR4, URZ, UPT ;  /* 0x000000ff0400728c */ /* 0x000fe2000bf05270 */
[----:B------:R-:W-:Y:S02]  /*02f0*/  IADD3 R16, PT, PT, R16, 0x10, RZ ;  /* 0x0000001010107810 */ /* 0x000fe40007ffe0ff */
[----:B------:R-:W-:Y:S02]  /*0300*/  IADD3 R0, PT, PT, R0, 0x10, RZ ;  /* 0x0000001000007810 */ /* 0x000fe40007ffe0ff */
[----:B------:R-:W-:Y:S02]  /*0310*/  IADD3 R2, PT, PT, R2, 0x10, RZ ;  /* 0x0000001002027810 */ /* 0x000fe40007ffe0ff */
[----:B------:R-:W-:Y:S01]  /*0320*/  LEA R5, R6, R5, 0x4 ;  /* 0x0000000506057211 */ /* 0x000fe200078e20ff */
[----:B--2---:R-:W-:Y:S04]  /*0330*/  STS [R18], R27 ;  /* 0x0000001b12007388 */ /* 0x004fe80000000800 */
[----:B---3--:R-:W-:Y:S01]  /*0340*/  STS [R20], R29 ;  /* 0x0000001d14007388 */ /* 0x008fe20000000800 */
[----:B------:R-:W-:Y:S06]  /*0350*/  BAR.SYNC.DEFER_BLOCKING 0x0 ;  /* 0x0000000000007b1d */ /* 0x000fec0000010000 */
[----:B------:R-:W-:Y:S04]  /*0360*/  LDS R24, [R19] ;  /* 0x0000000013187984 */ /* 0x000fe80000000800 */
[----:B------:R-:W0:Y:S04]  /*0370*/  LDS.128 R12, [R17] ;  /* 0x00000000110c7984 */ /* 0x000e280000000c00 */
[----:B------:R-:W1:Y:S04]  /*0380*/  LDS R26, [R19+0x40] ;  /* 0x00004000131a7984 */ /* 0x000e680000000800 */
[----:B------:R-:W2:Y:S04]  /*0390*/  LDS R25, [R19+0x80] ;  /* 0x0000800013197984 */ /* 0x000ea80000000800 */
[----:B------:R-:W-:Y:S01]  /*03a0*/  LDS.128 R8, [R17+0x10] ;  /* 0x0000100011087984 */ /* 0x000fe20000000c00 */
[----:B0-----:R-:W-:-:S03]  /*03b0*/  FFMA R12, R12, R24, R21 ;  /* 0x000000180c0c7223 */ /* 0x001fc60000000015 */
[----:B------:R-:W0:Y:S01]  /*03c0*/  LDS R21, [R19+0xc0] ;  /* 0x0000c00013157984 */ /* 0x000e220000000800 */
[----:B-1----:R-:W-:-:S03]  /*03d0*/  FFMA R26, R26, R13, R12 ;  /* 0x0000000d1a1a7223 */ /* 0x002fc6000000000c */
[----:B------:R-:W1:Y:S04]  /*03e0*/  LDS R13, [R19+0x100] ;  /* 0x00010000130d7984 */ /* 0x000e680000000800 */
[----:B------:R-:W3:Y:S01]  /*03f0*/  LDS R12, [R19+0x140] ;  /* 0x00014000130c7984 */ /* 0x000ee20000000800 */
[----:B--2---:R-:W-:-:S03]  /*0400*/  FFMA R14, R25, R14, R26 ;  /* 0x0000000e190e7223 */ /* 0x004fc6000000001a */
[----:B------:R-:W2:Y:S04]  /*0410*/  LDS R25, [R19+0x180] ;  /* 0x0001800013197984 */ /* 0x000ea80000000800 */
[----:B------:R-:W-:Y:S01]  /*0420*/  LDS R24, [R19+0x240] ;  /* 0x0002400013187984 */ /* 0x000fe20000000800 */
[----:B0-----:R-:W-:-:S03]  /*0430*/  FFMA R15, R21, R15, R14 ;  /* 0x0000000f150f7223 */ /* 0x001fc6000000000e */
[----:B------:R-:W-:Y:S01]  /*0440*/  LDS R21, [R19+0x280] ;  /* 0x0002800013157984 */ /* 0x000fe20000000800 */
[----:B-1----:R-:W-:-:S03]  /*0450*/  FFMA R13, R8, R13, R15 ;  /* 0x0000000d080d7223 */ /* 0x002fc6000000000f */
[----:B------:R-:W0:Y:S01]  /*0460*/  LDS R8, [R19+0x1c0] ;  /* 0x0001c00013087984 */ /* 0x000e220000000800 */
[----:B---3--:R-:W-:-:S03]  /*0470*/  FFMA R26, R12, R9, R13 ;  /* 0x000000090c1a7223 */ /* 0x008fc6000000000d */
[----:B------:R-:W-:Y:S04]  /*0480*/  LDS R9, [R19+0x200] ;  /* 0x0002000013097984 */ /* 0x000fe80000000800 */
[----:B------:R-:W1:Y:S01]  /*0490*/  LDS.128 R12, [R17+0x20] ;  /* 0x00002000110c7984 */ /* 0x000e620000000c00 */
[----:B--2---:R-:W-:-:S04]  /*04a0*/  FFMA R25, R25, R10, R26 ;  /* 0x0000000a19197223 */ /* 0x004fc8000000001a */
[----:B0-----:R-:W-:Y:S02]  /*04b0*/  FFMA R11, R8, R11, R25 ;  /* 0x0000000b080b7223 */ /* 0x001fe40000000019 */
[----:B------:R-:W-:Y:S02]  /*04c0*/  LDS R25, [R19+0x3c0] ;  /* 0x0003c00013197984 */ /* 0x000fe40000000800 */
[----:B-1----:R-:W-:Y:S02]  /*04d0*/  FFMA R9, R12, R9, R11 ;  /* 0x000000090c097223 */ /* 0x002fe4000000000b */
[----:B------:R-:W0:Y:S02]  /*04e0*/  LDS R12, [R19+0x2c0] ;  /* 0x0002c000130c7984 */ /* 0x000e240000000800 */
[----:B------:R-:W-:Y:S02]  /*04f0*/  FFMA R26, R24, R13, R9 ;  /* 0x0000000d181a7223 */ /* 0x000fe40000000009 */
[----:B------:R-:W-:Y:S04]  /*0500*/  LDS R13, [R19+0x300] ;  /* 0x00030000130d7984 */ /* 0x000fe80000000800 */
[----:B------:R-:W1:Y:S01]  /*0510*/  LDS.128 R8, [R17+0x30] ;  /* 0x0000300011087984 */ /* 0x000e620000000c00 */
[----:B------:R-:W-:-:S03]  /*0520*/  FFMA R21, R21, R14, R26 ;  /* 0x0000000e15157223 */ /* 0x000fc6000000001a */
[----:B------:R-:W2:Y:S04]  /*0530*/  LDS R24, [R19+0x340] ;  /* 0x0003400013187984 */ /* 0x000ea80000000800 */
[----:B------:R-:W3:Y:S01]  /*0540*/  LDS R14, [R19+0x380] ;  /* 0x00038000130e7984 */ /* 0x000ee20000000800 */
[----:B0-----:R-:W-:-:S04]  /*0550*/  FFMA R15, R12, R15, R21 ;  /* 0x0000000f0c0f7223 */ /* 0x001fc80000000015 */
[----:B-1----:R-:W-:-:S04]  /*0560*/  FFMA R13, R8, R13, R15 ;  /* 0x0000000d080d7223 */ /* 0x002fc8000000000f */
[----:B--2---:R-:W-:-:S04]  /*0570*/  FFMA R9, R24, R9, R13 ;  /* 0x0000000918097223 */ /* 0x004fc8000000000d */
[----:B---3--:R-:W-:-:S04]  /*0580*/  FFMA R10, R14, R10, R9 ;  /* 0x0000000a0e0a7223 */ /* 0x008fc80000000009 */
[----:B------:R-:W-:Y:S01]  /*0590*/  FFMA R21, R25, R11, R10 ;  /* 0x0000000b19157223 */ /* 0x000fe2000000000a */
[----:B------:R-:W-:Y:S06]  /*05a0*/  BAR.SYNC.DEFER_BLOCKING 0x0 ;  /* 0x0000000000007b1d */ /* 0x000fec0000010000 */
[----:B------:R-:W-:Y:S05]  /*05b0*/  BRA.U UP0, `(.L_x_1) ;  /* 0xfffffffd00187547 */ /* 0x000fea000b83ffff */
.L_x_0:
[----:B------:R-:W-:Y:S05]  /*05c0*/  @P2 EXIT ;  /* 0x000000000000294d */ /* 0x000fea0003800000 */
[----:B------:R-:W0:Y:S01]  /*05d0*/  LDC.64 R6, c[0x0][0x390] ;  /* 0x0000e400ff067b82 */ /* 0x000e220000000a00 */
[----:B------:R-:W-:Y:S01]  /*05e0*/  IMAD R3, R4, UR12, R3 ;  /* 0x0000000c04037c24 */ /* 0x000fe2000f8e0203 */
[----:B------:R-:W1:Y:S03]  /*05f0*/  LDCU.64 UR4, c[0x0][0x3a0] ;  /* 0x00007400ff0477ac */ /* 0x000e660008000a00 */
[----:B0-----:R-:W-:-:S05]  /*0600*/  IMAD.WIDE.U32 R2, R3, 0x4, R6 ;  /* 0x0000000403027825 */ /* 0x001fca00078e0006 */
[----:B------:R-:W1:Y:S02]  /*0610*/  LDG.E R0, desc[UR8][R2.64] ;  /* 0x0000000802007981 */ /* 0x000e64000c1e1900 */
[----:B-1----:R-:W-:-:S04]  /*0620*/  FMUL R0, R0, UR5 ;  /* 0x0000000500007c20 */ /* 0x002fc80008400000 */
[----:B------:R-:W-:-:S05]  /*0630*/  FFMA R21, R21, UR4, R0 ;  /* 0x0000000415157c23 */ /* 0x000fca0008000000 */
[----:B------:R-:W-:Y:S01]  /*0640*/  STG.E desc[UR8][R2.64], R21 ;  /* 0x0000001502007986 */ /* 0x000fe2000c101908 */
[----:B------:R-:W-:Y:S05]  /*0650*/  EXIT ;  /* 0x000000000000794d */ /* 0x000fea0003800000 */
.L_x_2:
[----:B------:R-:W-:-:S00]  /*0660*/  BRA `(.L_x_2) ;  /* 0xfffffffc00fc7947 */ /* 0x000fc0000383ffff */
[----:B------:R-:W-:-:S00]  /*0670*/  NOP ;  /* 0x0000000000007918 */ /* 0x000fc00000000000 */
        /* <DEDUP_REMOVED lines=8> */
.L_x_3:


//--------------------- .nv.shared._Z12matMulSharedPfS_S_iiff --------------------------
	.section	.nv.shared._Z12matMulSharedPfS_S_iiff,"aw",@nobits
	.sectionflags	@""
	.align	4
.nv.shared._Z12matMulSharedPfS_S_iiff:
	.zero		3072


//--------------------- .nv.shared.reserved.0     --------------------------
	.section	.nv.shared.reserved.0,"aw",@nobits
	.weak		__nv_reservedSMEM_offset_0_alias
	.size		__nv_reservedSMEM_offset_0_alias, 0, 64
	.other		__nv_reservedSMEM_offset_0_alias,@"STO_CUDA_RESERVED_SHARED STV_DEFAULT"
__nv_reservedSMEM_offset_0_alias:
	.zero		0
	.zero		64


//--------------------- .nv.constant0._Z12matMulSharedPfS_S_iiff --------------------------
	.section	.nv.constant0._Z12matMulSharedPfS_S_iiff,"a",@progbits
	.sectionflags	@""
	.align	4
.nv.constant0._Z12matMulSharedPfS_S_iiff:
	.zero		936


//--------------------- SYMBOLS --------------------------

	.type		.nv.reservedSmem.offset0,@object
	.size		.nv.reservedSmem.offset0,0x4
	.type		.nv.reservedSmem.cap,@object
	.size		.nv.reservedSmem.cap,0x4
